//
// Generated by NVIDIA NVVM Compiler
//
// Compiler Build ID: CL-36424714
// Cuda compilation tools, release 13.0, V13.0.88
// Based on NVVM 20.0.0
//

.version 9.0
.target sm_100
.address_size 64

	// .globl	_Z10initMemorymPm

.visible .entry _Z10initMemorymPm(
	.param .u64 _Z10initMemorymPm_param_0,
	.param .u64 .ptr .align 1 _Z10initMemorymPm_param_1
)
{
	.reg .b32 	%r<5>;
	.reg .b64 	%rd<8>;

	ld.param.u64 	%rd1, [_Z10initMemorymPm_param_0];
	ld.param.u64 	%rd2, [_Z10initMemorymPm_param_1];
	cvta.to.global.u64 	%rd3, %rd2;
	mov.u32 	%r1, %tid.x;
	mov.u32 	%r2, %ctaid.x;
	mov.u32 	%r3, %ntid.x;
	mad.lo.s32 	%r4, %r2, %r3, %r1;
	cvt.u64.u32 	%rd4, %r4;
	add.s64 	%rd5, %rd1, %rd4;
	shl.b64 	%rd6, %rd5, 3;
	add.s64 	%rd7, %rd3, %rd6;
	st.global.u64 	[%rd7], %rd4;
	ret;

}


// ===== COMPILED SASS (sm_100) =====

	.target	sm_100

	.elftype	@"ET_EXEC"


//--------------------- .note.nv.tkinfo           --------------------------
	.section	.note.nv.tkinfo,"",@"SHT_NOTE"
	.sectionflags	@"SHF_NOTE_NV_TKINFO"
	.tkinfo
        /*0018*/ 	.word	0x00000002
        /*0030*/ 	.string	""
        /*0030*/ 	.string	"ptxas"
        /*0030*/ 	.string	"Cuda compilation tools, release 13.0, V13.0.88"
        /*0030*/ 	.string	"Build cuda_13.0.r13.0/compiler.36424714_0"
        /*0030*/ 	.string	"-arch sm_100 -m 64 "



//--------------------- .note.nv.cuinfo           --------------------------
	.section	.note.nv.cuinfo,"",@"SHT_NOTE"
	.sectionflags	@"SHF_NOTE_NV_CUINFO"
        /*0018*/ 	.short	0x0002
        /*001a*/ 	.short	0x0064
        /*001c*/ 	.short	0x0082
	.zero		2


//--------------------- .nv.info                  --------------------------
	.section	.nv.info,"",@"SHT_CUDA_INFO"
	.align	4


	//----- nvinfo : EIATTR_REGCOUNT
	.align		4
        /*0000*/ 	.byte	0x04, 0x2f
        /*0002*/ 	.short	(.L_1 - .L_0)
	.align		4
.L_0:
        /*0004*/ 	.word	index@(_Z10initMemorymPm)
        /*0008*/ 	.word	0x00000008


	//----- nvinfo : EIATTR_FRAME_SIZE
	.align		4
.L_1:
        /*000c*/ 	.byte	0x04, 0x11
        /*000e*/ 	.short	(.L_3 - .L_2)
	.align		4
.L_2:
        /*0010*/ 	.word	index@(_Z10initMemorymPm)
        /*0014*/ 	.word	0x00000000


	//----- nvinfo : EIATTR_MIN_STACK_SIZE
	.align		4
.L_3:
        /*0018*/ 	.byte	0x04, 0x12
        /*001a*/ 	.short	(.L_5 - .L_4)
	.align		4
.L_4:
        /*001c*/ 	.word	index@(_Z10initMemorymPm)
        /*0020*/ 	.word	0x00000000
.L_5:


//--------------------- .nv.compat                --------------------------
	.section	.nv.compat,"",@"SHT_CUDA_COMPAT_INFO"
	.align	4
        /*0000*/ 	.byte	0x02, 0x09, 0x00, 0x00, 0x02, 0x02, 0x01, 0x00, 0x02, 0x05, 0x05, 0x00, 0x03, 0x07, 0x01, 0x01
        /*0010*/ 	.byte	0x02, 0x03, 0x00, 0x00, 0x02, 0x06, 0x01, 0x00, 0x04, 0x0b, 0x08, 0x00, 0x09, 0x00, 0x00, 0x00
        /*0020*/ 	.byte	0x00, 0x00, 0x00, 0x00


//--------------------- .nv.info._Z10initMemorymPm --------------------------
	.section	.nv.info._Z10initMemorymPm,"",@"SHT_CUDA_INFO"
	.sectionflags	@""
	.align	4


	//----- nvinfo : EIATTR_CUDA_API_VERSION
	.align		4
        /*0000*/ 	.byte	0x04, 0x37
        /*0002*/ 	.short	(.L_7 - .L_6)
.L_6:
        /*0004*/ 	.word	0x00000082


	//----- nvinfo : EIATTR_KPARAM_INFO
	.align		4
.L_7:
        /*0008*/ 	.byte	0x04, 0x17
        /*000a*/ 	.short	(.L_9 - .L_8)
.L_8:
        /*000c*/ 	.word	0x00000000
        /*0010*/ 	.short	0x0001
        /*0012*/ 	.short	0x0008
        /*0014*/ 	.byte	0x00, 0xf5, 0x21, 0x00


	//----- nvinfo : EIATTR_KPARAM_INFO
	.align		4
.L_9:
        /*0018*/ 	.byte	0x04, 0x17
        /*001a*/ 	.short	(.L_11 - .L_10)
.L_10:
        /*001c*/ 	.word	0x00000000
        /*0020*/ 	.short	0x0000
        /*0022*/ 	.short	0x0000
        /*0024*/ 	.byte	0x00, 0xf0, 0x21, 0x00


	//----- nvinfo : EIATTR_SPARSE_MMA_MASK
	.align		4
.L_11:
        /*0028*/ 	.byte	0x03, 0x50
        /*002a*/ 	.short	0x0000


	//----- nvinfo : EIATTR_MAXREG_COUNT
	.align		4
        /*002c*/ 	.byte	0x03, 0x1b
        /*002e*/ 	.short	0x00ff


	//----- nvinfo : EIATTR_MERCURY_ISA_VERSION
	.align		4
        /*0030*/ 	.byte	0x03, 0x5f
        /*0032*/ 	.short	0x0101


	//----- nvinfo : EIATTR_VRC_CTA_INIT_COUNT
	.align		4
        /*0034*/ 	.byte	0x02, 0x4a
	.zero		1
	.zero		1


	//----- nvinfo : EIATTR_EXIT_INSTR_OFFSETS
	.align		4
        /*0038*/ 	.byte	0x04, 0x1c
        /*003a*/ 	.short	(.L_13 - .L_12)


	//   ....[0]....
.L_12:
        /*003c*/ 	.word	0x000000d0


	//----- nvinfo : EIATTR_CBANK_PARAM_SIZE
	.align		4
.L_13:
        /*0040*/ 	.byte	0x03, 0x19
        /*0042*/ 	.short	0x0010


	//----- nvinfo : EIATTR_PARAM_CBANK
	.align		4
        /*0044*/ 	.byte	0x04, 0x0a
        /*0046*/ 	.short	(.L_15 - .L_14)
	.align		4
.L_14:
        /*0048*/ 	.word	index@(.nv.constant0._Z10initMemorymPm)
        /*004c*/ 	.short	0x0380
        /*004e*/ 	.short	0x0010


	//----- nvinfo : EIATTR_SW_WAR
	.align		4
.L_15:
        /*0050*/ 	.byte	0x04, 0x36
        /*0052*/ 	.short	(.L_17 - .L_16)
.L_16:
        /*0054*/ 	.word	0x00000008
.L_17:


//--------------------- .nv.callgraph             --------------------------
	.section	.nv.callgraph,"",@"SHT_CUDA_CALLGRAPH"
	.align	4
	.sectionentsize	8
	.align		4
        /*0000*/ 	.word	0x00000000
	.align		4
        /*0004*/ 	.word	0xffffffff
	.align		4
        /*0008*/ 	.word	0x00000000
	.align		4
        /*000c*/ 	.word	0xfffffffe
	.align		4
        /*0010*/ 	.word	0x00000000
	.align		4
        /*0014*/ 	.word	0xfffffffd
	.align		4
        /*0018*/ 	.word	0x00000000
	.align		4
        /*001c*/ 	.word	0xfffffffc


//--------------------- .text._Z10initMemorymPm   --------------------------
	.section	.text._Z10initMemorymPm,"ax",@progbits
	.align	128
        .global         _Z10initMemorymPm
        .type           _Z10initMemorymPm,@function
        .size           _Z10initMemorymPm,(.L_x_1 - _Z10initMemorymPm)
        .other          _Z10initMemorymPm,@"STO_CUDA_ENTRY STV_DEFAULT"
_Z10initMemorymPm:
.text._Z10initMemorymPm:
[----:B------:R-:W-:Y:S01]  /*0000*/  LDC R1, c[0x0][0x37c] ;  /* 0x0000df00ff017b82 */ /* 0x000fe20000000800 */
[----:B------:R-:W0:Y:S07]  /*0010*/  S2R R2, SR_TID.X ;  /* 0x0000000000027919 */ /* 0x000e2e0000002100 */
[----:B------:R-:W0:Y:S01]  /*0020*/  S2UR UR4, SR_CTAID.X ;  /* 0x00000000000479c3 */ /* 0x000e220000002500 */
[----:B------:R-:W1:Y:S07]  /*0030*/  LDCU.128 UR8, c[0x0][0x380] ;  /* 0x00007000ff0877ac */ /* 0x000e6e0008000c00 */
[----:B------:R-:W0:Y:S02]  /*0040*/  LDC R3, c[0x0][0x360] ;  /* 0x0000d800ff037b82 */ /* 0x000e240000000800 */
[----:B0-----:R-:W-:Y:S01]  /*0050*/  IMAD R2, R3, UR4, R2 ;  /* 0x0000000403027c24 */ /* 0x001fe2000f8e0202 */
[----:B------:R-:W0:Y:S04]  /*0060*/  LDCU.64 UR4, c[0x0][0x358] ;  /* 0x00006b00ff0477ac */ /* 0x000e280008000a00 */
[----:B-1----:R-:W-:-:S05]  /*0070*/  IADD3 R0, P0, PT, R2, UR8, RZ ;  /* 0x0000000802007c10 */ /* 0x002fca000ff1e0ff */
[----:B------:R-:W-:Y:S01]  /*0080*/  IMAD.X R3, RZ, RZ, UR9, P0 ;  /* 0x00000009ff037e24 */ /* 0x000fe200080e06ff */
[----:B------:R-:W-:-:S04]  /*0090*/  LEA R4, P0, R0, UR10, 0x3 ;  /* 0x0000000a00047c11 */ /* 0x000fc8000f8018ff */
[----:B------:R-:W-:Y:S01]  /*00a0*/  LEA.HI.X R5, R0, UR11, R3, 0x3, P0 ;  /* 0x0000000b00057c11 */ /* 0x000fe200080f1c03 */
[----:B------:R-:W-:-:S05]  /*00b0*/  IMAD.MOV.U32 R3, RZ, RZ, RZ ;  /* 0x000000ffff037224 */ /* 0x000fca00078e00ff */
[----:B0-----:R-:W-:Y:S01]  /*00c0*/  STG.E.64 desc[UR4][R4.64], R2 ;  /* 0x0000000204007986 */ /* 0x001fe2000c101b04 */
[----:B------:R-:W-:Y:S05]  /*00d0*/  EXIT ;  /* 0x000000000000794d */ /* 0x000fea0003800000 */
.L_x_0:
[----:B------:R-:W-:-:S00]  /*00e0*/  BRA `(.L_x_0) ;  /* 0xfffffffc00fc7947 */ /* 0x000fc0000383ffff */
[----:B------:R-:W-:-:S00]  /*00f0*/  NOP ;  /* 0x0000000000007918 */ /* 0x000fc00000000000 */
        /* <DEDUP_REMOVED lines=8> */
.L_x_1:


//--------------------- .nv.shared.reserved.0     --------------------------
	.section	.nv.shared.reserved.0,"aw",@nobits
	.weak		__nv_reservedSMEM_offset_0_alias
	.size		__nv_reservedSMEM_offset_0_alias, 0, 64
	.other		__nv_reservedSMEM_offset_0_alias,@"STO_CUDA_RESERVED_SHARED STV_DEFAULT"
__nv_reservedSMEM_offset_0_alias:
	.zero		0
	.zero		64


//--------------------- .nv.constant0._Z10initMemorymPm --------------------------
	.section	.nv.constant0._Z10initMemorymPm,"a",@progbits
	.sectionflags	@""
	.align	4
.nv.constant0._Z10initMemorymPm:
	.zero		912


//--------------------- SYMBOLS --------------------------

	.type		.nv.reservedSmem.offset0,@object
	.size		.nv.reservedSmem.offset0,0x4
